//
// Generated by NVIDIA NVVM Compiler
//
// Compiler Build ID: CL-36424714
// Cuda compilation tools, release 13.0, V13.0.88
// Based on NVVM 20.0.0
//

.version 9.0
.target sm_100
.address_size 64

	// .globl	_Z11printMatrixPKdii
.extern .func  (.param .b32 func_retval0) vprintf
(
	.param .b64 vprintf_param_0,
	.param .b64 vprintf_param_1
)
;
.global .align 1 .b8 $str[16] = {65, 91, 37, 100, 44, 32, 37, 100, 93, 32, 61, 32, 37, 102, 10};

.visible .entry _Z11printMatrixPKdii(
	.param .u64 .ptr .align 1 _Z11printMatrixPKdii_param_0,
	.param .u32 _Z11printMatrixPKdii_param_1,
	.param .u32 _Z11printMatrixPKdii_param_2
)
{
	.local .align 16 .b8 	__local_depot0[16];
	.reg .b64 	%SP;
	.reg .b64 	%SPL;
	.reg .pred 	%p<4>;
	.reg .b32 	%r<16>;
	.reg .b64 	%rd<9>;
	.reg .b64 	%fd<2>;

	mov.u64 	%SPL, __local_depot0;
	cvta.local.u64 	%SP, %SPL;
	ld.param.u64 	%rd1, [_Z11printMatrixPKdii_param_0];
	ld.param.u32 	%r3, [_Z11printMatrixPKdii_param_1];
	ld.param.u32 	%r4, [_Z11printMatrixPKdii_param_2];
	mov.u32 	%r6, %tid.x;
	mov.u32 	%r7, %ctaid.x;
	mov.u32 	%r8, %ntid.x;
	mad.lo.s32 	%r1, %r7, %r8, %r6;
	mov.u32 	%r9, %tid.y;
	mov.u32 	%r10, %ctaid.y;
	mov.u32 	%r11, %ntid.y;
	mad.lo.s32 	%r12, %r10, %r11, %r9;
	setp.ge.s32 	%p1, %r1, %r3;
	setp.ge.s32 	%p2, %r12, %r4;
	or.pred  	%p3, %p1, %p2;
	@%p3 bra 	$L__BB0_2;
	add.u64 	%rd2, %SP, 0;
	add.u64 	%rd3, %SPL, 0;
	cvta.to.global.u64 	%rd4, %rd1;
	mad.lo.s32 	%r13, %r3, %r12, %r1;
	mul.wide.s32 	%rd5, %r13, 8;
	add.s64 	%rd6, %rd4, %rd5;
	ld.global.f64 	%fd1, [%rd6];
	st.local.v2.u32 	[%rd3], {%r1, %r12};
	st.local.f64 	[%rd3+8], %fd1;
	mov.u64 	%rd7, $str;
	cvta.global.u64 	%rd8, %rd7;
	{ // callseq 0, 0
	.param .b64 param0;
	st.param.b64 	[param0], %rd8;
	.param .b64 param1;
	st.param.b64 	[param1], %rd2;
	.param .b32 retval0;
	call.uni (retval0), 
	vprintf, 
	(
	param0, 
	param1
	);
	ld.param.b32 	%r14, [retval0];
	} // callseq 0
$L__BB0_2:
	ret;

}


// ===== COMPILED SASS (sm_100) =====

	.target	sm_100

	.elftype	@"ET_EXEC"


//--------------------- .note.nv.tkinfo           --------------------------
	.section	.note.nv.tkinfo,"",@"SHT_NOTE"
	.sectionflags	@"SHF_NOTE_NV_TKINFO"
	.tkinfo
        /*0018*/ 	.word	0x00000002
        /*0030*/ 	.string	""
        /*0030*/ 	.string	"ptxas"
        /*0030*/ 	.string	"Cuda compilation tools, release 13.0, V13.0.88"
        /*0030*/ 	.string	"Build cuda_13.0.r13.0/compiler.36424714_0"
        /*0030*/ 	.string	"-arch sm_100 -m 64 "



//--------------------- .note.nv.cuinfo           --------------------------
	.section	.note.nv.cuinfo,"",@"SHT_NOTE"
	.sectionflags	@"SHF_NOTE_NV_CUINFO"
        /*0018*/ 	.short	0x0002
        /*001a*/ 	.short	0x0064
        /*001c*/ 	.short	0x0082
	.zero		2


//--------------------- .nv.info                  --------------------------
	.section	.nv.info,"",@"SHT_CUDA_INFO"
	.align	4


	//----- nvinfo : EIATTR_REGCOUNT
	.align		4
        /*0000*/ 	.byte	0x04, 0x2f
        /*0002*/ 	.short	(.L_2 - .L_1)
	.align		4
.L_1:
        /*0004*/ 	.word	index@(_Z11printMatrixPKdii)
        /*0008*/ 	.word	0x00000018


	//----- nvinfo : EIATTR_FRAME_SIZE
	.align		4
.L_2:
        /*000c*/ 	.byte	0x04, 0x11
        /*000e*/ 	.short	(.L_4 - .L_3)
	.align		4
.L_3:
        /*0010*/ 	.word	index@(_Z11printMatrixPKdii)
        /*0014*/ 	.word	0x00000010


	//----- nvinfo : EIATTR_MIN_STACK_SIZE
	.align		4
.L_4:
        /*0018*/ 	.byte	0x04, 0x12
        /*001a*/ 	.short	(.L_6 - .L_5)
	.align		4
.L_5:
        /*001c*/ 	.word	index@(_Z11printMatrixPKdii)
        /*0020*/ 	.word	0x00000010
.L_6:


//--------------------- .nv.compat                --------------------------
	.section	.nv.compat,"",@"SHT_CUDA_COMPAT_INFO"
	.align	4
        /*0000*/ 	.byte	0x02, 0x09, 0x00, 0x00, 0x02, 0x02, 0x01, 0x00, 0x02, 0x05, 0x05, 0x00, 0x03, 0x07, 0x01, 0x01
        /*0010*/ 	.byte	0x02, 0x03, 0x00, 0x00, 0x02, 0x06, 0x01, 0x00, 0x04, 0x0b, 0x08, 0x00, 0x09, 0x00, 0x00, 0x00
        /*0020*/ 	.byte	0x00, 0x00, 0x00, 0x00


//--------------------- .nv.info._Z11printMatrixPKdii --------------------------
	.section	.nv.info._Z11printMatrixPKdii,"",@"SHT_CUDA_INFO"
	.sectionflags	@""
	.align	4


	//----- nvinfo : EIATTR_CUDA_API_VERSION
	.align		4
        /*0000*/ 	.byte	0x04, 0x37
        /*0002*/ 	.short	(.L_8 - .L_7)
.L_7:
        /*0004*/ 	.word	0x00000082


	//----- nvinfo : EIATTR_KPARAM_INFO
	.align		4
.L_8:
        /*0008*/ 	.byte	0x04, 0x17
        /*000a*/ 	.short	(.L_10 - .L_9)
.L_9:
        /*000c*/ 	.word	0x00000000
        /*0010*/ 	.short	0x0002
        /*0012*/ 	.short	0x000c
        /*0014*/ 	.byte	0x00, 0xf0, 0x11, 0x00


	//----- nvinfo : EIATTR_KPARAM_INFO
	.align		4
.L_10:
        /*0018*/ 	.byte	0x04, 0x17
        /*001a*/ 	.short	(.L_12 - .L_11)
.L_11:
        /*001c*/ 	.word	0x00000000
        /*0020*/ 	.short	0x0001
        /*0022*/ 	.short	0x0008
        /*0024*/ 	.byte	0x00, 0xf0, 0x11, 0x00


	//----- nvinfo : EIATTR_KPARAM_INFO
	.align		4
.L_12:
        /*0028*/ 	.byte	0x04, 0x17
        /*002a*/ 	.short	(.L_14 - .L_13)
.L_13:
        /*002c*/ 	.word	0x00000000
        /*0030*/ 	.short	0x0000
        /*0032*/ 	.short	0x0000
        /*0034*/ 	.byte	0x00, 0xf5, 0x21, 0x00


	//----- nvinfo : EIATTR_SPARSE_MMA_MASK
	.align		4
.L_14:
        /*0038*/ 	.byte	0x03, 0x50
        /*003a*/ 	.short	0x0000


	//----- nvinfo : EIATTR_MAXREG_COUNT
	.align		4
        /*003c*/ 	.byte	0x03, 0x1b
        /*003e*/ 	.short	0x00ff


	//----- nvinfo : EIATTR_EXTERNS
	.align		4
        /*0040*/ 	.byte	0x04, 0x0f
        /*0042*/ 	.short	(.L_16 - .L_15)


	//   ....[0]....
	.align		4
.L_15:
        /*0044*/ 	.word	index@(vprintf)


	//----- nvinfo : EIATTR_MERCURY_ISA_VERSION
	.align		4
.L_16:
        /*0048*/ 	.byte	0x03, 0x5f
        /*004a*/ 	.short	0x0101


	//----- nvinfo : EIATTR_VRC_CTA_INIT_COUNT
	.align		4
        /*004c*/ 	.byte	0x02, 0x4a
	.zero		1
	.zero		1


	//----- nvinfo : EIATTR_SYSCALL_OFFSETS
	.align		4
        /*0050*/ 	.byte	0x04, 0x46
        /*0052*/ 	.short	(.L_18 - .L_17)


	//   ....[0]....
.L_17:
        /*0054*/ 	.word	0x000001f0


	//----- nvinfo : EIATTR_EXIT_INSTR_OFFSETS
	.align		4
.L_18:
        /*0058*/ 	.byte	0x04, 0x1c
        /*005a*/ 	.short	(.L_20 - .L_19)


	//   ....[0]....
.L_19:
        /*005c*/ 	.word	0x00000110


	//   ....[1]....
        /*0060*/ 	.word	0x00000200


	//----- nvinfo : EIATTR_CRS_STACK_SIZE
	.align		4
.L_20:
        /*0064*/ 	.byte	0x04, 0x1e
        /*0066*/ 	.short	(.L_22 - .L_21)
.L_21:
        /*0068*/ 	.word	0x00000000


	//----- nvinfo : EIATTR_CBANK_PARAM_SIZE
	.align		4
.L_22:
        /*006c*/ 	.byte	0x03, 0x19
        /*006e*/ 	.short	0x0010


	//----- nvinfo : EIATTR_PARAM_CBANK
	.align		4
        /*0070*/ 	.byte	0x04, 0x0a
        /*0072*/ 	.short	(.L_24 - .L_23)
	.align		4
.L_23:
        /*0074*/ 	.word	index@(.nv.constant0._Z11printMatrixPKdii)
        /*0078*/ 	.short	0x0380
        /*007a*/ 	.short	0x0010


	//----- nvinfo : EIATTR_SW_WAR
	.align		4
.L_24:
        /*007c*/ 	.byte	0x04, 0x36
        /*007e*/ 	.short	(.L_26 - .L_25)
.L_25:
        /*0080*/ 	.word	0x00000008
.L_26:


//--------------------- .nv.callgraph             --------------------------
	.section	.nv.callgraph,"",@"SHT_CUDA_CALLGRAPH"
	.align	4
	.sectionentsize	8
	.align		4
        /*0000*/ 	.word	0x00000000
	.align		4
        /*0004*/ 	.word	0xffffffff
	.align		4
        /*0008*/ 	.word	index@(_Z11printMatrixPKdii)
	.align		4
        /*000c*/ 	.word	index@(vprintf)
	.align		4
        /*0010*/ 	.word	0x00000000
	.align		4
        /*0014*/ 	.word	0xfffffffe
	.align		4
        /*0018*/ 	.word	0x00000000
	.align		4
        /*001c*/ 	.word	0xfffffffd
	.align		4
        /*0020*/ 	.word	0x00000000
	.align		4
        /*0024*/ 	.word	0xfffffffc


//--------------------- .nv.constant4             --------------------------
	.section	.nv.constant4,"a",@progbits
	.align	8
	.align		8
.nv.constant4:
        /*0000*/ 	.dword	vprintf
	.align		8
        /*0008*/ 	.dword	$str


//--------------------- .text._Z11printMatrixPKdii --------------------------
	.section	.text._Z11printMatrixPKdii,"ax",@progbits
	.align	128
        .global         _Z11printMatrixPKdii
        .type           _Z11printMatrixPKdii,@function
        .size           _Z11printMatrixPKdii,(.L_x_2 - _Z11printMatrixPKdii)
        .other          _Z11printMatrixPKdii,@"STO_CUDA_ENTRY STV_DEFAULT"
_Z11printMatrixPKdii:
.text._Z11printMatrixPKdii:
[----:B------:R-:W0:Y:S01]  /*0000*/  LDC R1, c[0x0][0x37c] ;  /* 0x0000df00ff017b82 */ /* 0x000e220000000800 */
[----:B------:R-:W1:Y:S01]  /*0010*/  S2R R3, SR_TID.Y ;  /* 0x0000000000037919 */ /* 0x000e620000002200 */
[----:B------:R-:W2:Y:S06]  /*0020*/  LDCU UR5, c[0x0][0x2fc] ;  /* 0x00005f80ff0577ac */ /* 0x000eac0008000800 */
[----:B------:R-:W3:Y:S01]  /*0030*/  LDC R5, c[0x0][0x360] ;  /* 0x0000d800ff057b82 */ /* 0x000ee20000000800 */
[----:B0-----:R-:W-:Y:S01]  /*0040*/  VIADD R1, R1, 0xfffffff0 ;  /* 0xfffffff001017836 */ /* 0x001fe20000000000 */
[----:B------:R-:W3:Y:S01]  /*0050*/  S2R R2, SR_TID.X ;  /* 0x0000000000027919 */ /* 0x000ee20000002100 */
[----:B------:R-:W0:Y:S01]  /*0060*/  LDCU.64 UR8, c[0x0][0x388] ;  /* 0x00007100ff0877ac */ /* 0x000e220008000a00 */
[----:B------:R-:W4:Y:S04]  /*0070*/  LDCU UR4, c[0x0][0x2f8] ;  /* 0x00005f00ff0477ac */ /* 0x000f280008000800 */
[----:B------:R-:W1:Y:S08]  /*0080*/  S2UR UR7, SR_CTAID.Y ;  /* 0x00000000000779c3 */ /* 0x000e700000002600 */
[----:B------:R-:W1:Y:S08]  /*0090*/  LDC R0, c[0x0][0x364] ;  /* 0x0000d900ff007b82 */ /* 0x000e700000000800 */
[----:B------:R-:W3:Y:S01]  /*00a0*/  S2UR UR6, SR_CTAID.X ;  /* 0x00000000000679c3 */ /* 0x000ee20000002500 */
[----:B----4-:R-:W-:-:S05]  /*00b0*/  IADD3 R6, P1, PT, R1, UR4, RZ ;  /* 0x0000000401067c10 */ /* 0x010fca000ff3e0ff */
[----:B--2---:R-:W-:Y:S02]  /*00c0*/  IMAD.X R7, RZ, RZ, UR5, P1 ;  /* 0x00000005ff077e24 */ /* 0x004fe400088e06ff */
[----:B-1----:R-:W-:-:S05]  /*00d0*/  IMAD R3, R0, UR7, R3 ;  /* 0x0000000700037c24 */ /* 0x002fca000f8e0203 */
[----:B0-----:R-:W-:Y:S01]  /*00e0*/  ISETP.GE.AND P0, PT, R3, UR9, PT ;  /* 0x0000000903007c0c */ /* 0x001fe2000bf06270 */
[----:B---3--:R-:W-:-:S05]  /*00f0*/  IMAD R2, R5, UR6, R2 ;  /* 0x0000000605027c24 */ /* 0x008fca000f8e0202 */
[----:B------:R-:W-:-:S13]  /*0100*/  ISETP.GE.OR P0, PT, R2, UR8, P0 ;  /* 0x0000000802007c0c */ /* 0x000fda0008706670 */
[----:B------:R-:W-:Y:S05]  /*0110*/  @P0 EXIT ;  /* 0x000000000000094d */ /* 0x000fea0003800000 */
[----:B------:R-:W0:Y:S01]  /*0120*/  LDC.64 R8, c[0x0][0x380] ;  /* 0x0000e000ff087b82 */ /* 0x000e220000000a00 */
[----:B------:R-:W1:Y:S01]  /*0130*/  LDCU.64 UR4, c[0x0][0x358] ;  /* 0x00006b00ff0477ac */ /* 0x000e620008000a00 */
[----:B------:R-:W-:-:S04]  /*0140*/  IMAD R5, R3, UR8, R2 ;  /* 0x0000000803057c24 */ /* 0x000fc8000f8e0202 */
[----:B0-----:R-:W-:-:S06]  /*0150*/  IMAD.WIDE R8, R5, 0x8, R8 ;  /* 0x0000000805087825 */ /* 0x001fcc00078e0208 */
[----:B-1----:R-:W2:Y:S01]  /*0160*/  LDG.E.64 R8, desc[UR4][R8.64] ;  /* 0x0000000408087981 */ /* 0x002ea2000c1e1b00 */
[----:B------:R-:W-:Y:S01]  /*0170*/  MOV R0, 0x0 ;  /* 0x0000000000007802 */ /* 0x000fe20000000f00 */
[----:B------:R-:W0:Y:S02]  /*0180*/  LDCU.64 UR4, c[0x4][0x8] ;  /* 0x01000100ff0477ac */ /* 0x000e240008000a00 */
[----:B------:R1:W-:Y:S01]  /*0190*/  STL.64 [R1], R2 ;  /* 0x0000000201007387 */ /* 0x0003e20000100a00 */
[----:B------:R1:W3:Y:S01]  /*01a0*/  LDC.64 R10, c[0x4][R0] ;  /* 0x01000000000a7b82 */ /* 0x0002e20000000a00 */
[----:B0-----:R-:W-:Y:S02]  /*01b0*/  MOV R4, UR4 ;  /* 0x0000000400047c02 */ /* 0x001fe40008000f00 */
[----:B------:R-:W-:Y:S01]  /*01c0*/  MOV R5, UR5 ;  /* 0x0000000500057c02 */ /* 0x000fe20008000f00 */
[----:B--23--:R1:W-:Y:S06]  /*01d0*/  STL.64 [R1+0x8], R8 ;  /* 0x0000080801007387 */ /* 0x00c3ec0000100a00 */
[----:B------:R-:W-:-:S07]  /*01e0*/  LEPC R20, `(.L_x_0) ;  /* 0x000000001014794e */ /* 0x000fce0000000000 */
[----:B-1----:R-:W-:Y:S05]  /*01f0*/  CALL.ABS.NOINC R10 ;  /* 0x000000000a007343 */ /* 0x002fea0003c00000 */
.L_x_0:
[----:B------:R-:W-:Y:S05]  /*0200*/  EXIT ;  /* 0x000000000000794d */ /* 0x000fea0003800000 */
.L_x_1:
[----:B------:R-:W-:-:S00]  /*0210*/  BRA `(.L_x_1) ;  /* 0xfffffffc00fc7947 */ /* 0x000fc0000383ffff */
[----:B------:R-:W-:-:S00]  /*0220*/  NOP ;  /* 0x0000000000007918 */ /* 0x000fc00000000000 */
        /* <DEDUP_REMOVED lines=13> */
.L_x_2:


//--------------------- .nv.global.init           --------------------------
	.section	.nv.global.init,"aw",@progbits
.nv.global.init:
	.type		$str,@object
	.size		$str,(.L_0 - $str)
$str:
        /*0000*/ 	.byte	0x41, 0x5b, 0x25, 0x64, 0x2c, 0x20, 0x25, 0x64, 0x5d, 0x20, 0x3d, 0x20, 0x25, 0x66, 0x0a, 0x00
.L_0:


//--------------------- .nv.shared.reserved.0     --------------------------
	.section	.nv.shared.reserved.0,"aw",@nobits
	.weak		__nv_reservedSMEM_offset_0_alias
	.size		__nv_reservedSMEM_offset_0_alias, 0, 64
	.other		__nv_reservedSMEM_offset_0_alias,@"STO_CUDA_RESERVED_SHARED STV_DEFAULT"
__nv_reservedSMEM_offset_0_alias:
	.zero		0
	.zero		64


//--------------------- .nv.constant0._Z11printMatrixPKdii --------------------------
	.section	.nv.constant0._Z11printMatrixPKdii,"a",@progbits
	.sectionflags	@""
	.align	4
.nv.constant0._Z11printMatrixPKdii:
	.zero		912


//--------------------- SYMBOLS --------------------------

	.type		.nv.reservedSmem.offset0,@object
	.size		.nv.reservedSmem.offset0,0x4
	.type		vprintf,@function
